	.headerflags	@"EF_CUDA_TEXMODE_UNIFIED EF_CUDA_64BIT_ADDRESS EF_CUDA_ACCELERATORS EF_CUDA_SM90 EF_CUDA_VIRTUAL_SM(EF_CUDA_SM90)"
	.elftype	@"ET_EXEC"


//--------------------- .nv.info                  --------------------------
	.section	.nv.info,"",@"SHT_CUDA_INFO"
	.align	4


	//----- nvinfo : EIATTR_REGCOUNT
	.align		4
        /*0000*/ 	.byte	0x04, 0x2f
        /*0002*/ 	.short	(.L_2 - .L_1)
	.align		4
.L_1:
        /*0004*/ 	.word	index@(triton_poi_fused_cat_elu_20)
        /*0008*/ 	.word	0x0000001e


	//----- nvinfo : EIATTR_MIN_STACK_SIZE
	.align		4
.L_2:
        /*000c*/ 	.byte	0x04, 0x12
        /*000e*/ 	.short	(.L_4 - .L_3)
	.align		4
.L_3:
        /*0010*/ 	.word	index@(triton_poi_fused_cat_elu_20)
        /*0014*/ 	.word	0x00000000


	//----- nvinfo : EIATTR_FRAME_SIZE
	.align		4
.L_4:
        /*0018*/ 	.byte	0x04, 0x11
        /*001a*/ 	.short	(.L_6 - .L_5)
	.align		4
.L_5:
        /*001c*/ 	.word	index@(triton_poi_fused_cat_elu_20)
        /*0020*/ 	.word	0x00000000


	//----- nvinfo : EIATTR_MIN_STACK_SIZE
	.align		4
.L_6:
        /*0024*/ 	.byte	0x04, 0x12
        /*0026*/ 	.short	(.L_8 - .L_7)
	.align		4
.L_7:
        /*0028*/ 	.word	index@(triton_poi_fused_cat_elu_20)
        /*002c*/ 	.word	0x00000000
.L_8:


//--------------------- .nv.info.triton_poi_fused_cat_elu_20 --------------------------
	.section	.nv.info.triton_poi_fused_cat_elu_20,"",@"SHT_CUDA_INFO"
	.sectionflags	@""
	.align	4


	//----- nvinfo : EIATTR_CUDA_API_VERSION
	.align		4
        /*0000*/ 	.byte	0x04, 0x37
        /*0002*/ 	.short	(.L_10 - .L_9)
.L_9:
        /*0004*/ 	.word	0x0000007c


	//----- nvinfo : EIATTR_KPARAM_INFO
	.align		4
.L_10:
        /*0008*/ 	.byte	0x04, 0x17
        /*000a*/ 	.short	(.L_12 - .L_11)
.L_11:
        /*000c*/ 	.word	0x00000000
        /*0010*/ 	.short	0x0005
        /*0012*/ 	.short	0x0028
        /*0014*/ 	.byte	0x00, 0xf0, 0x11, 0x00


	//----- nvinfo : EIATTR_KPARAM_INFO
	.align		4
.L_12:
        /*0018*/ 	.byte	0x04, 0x17
        /*001a*/ 	.short	(.L_14 - .L_13)
.L_13:
        /*001c*/ 	.word	0x00000000
        /*0020*/ 	.short	0x0004
        /*0022*/ 	.short	0x0020
        /*0024*/ 	.byte	0x00, 0xf4, 0x21, 0x00


	//----- nvinfo : EIATTR_KPARAM_INFO
	.align		4
.L_14:
        /*0028*/ 	.byte	0x04, 0x17
        /*002a*/ 	.short	(.L_16 - .L_15)
.L_15:
        /*002c*/ 	.word	0x00000000
        /*0030*/ 	.short	0x0003
        /*0032*/ 	.short	0x0018
        /*0034*/ 	.byte	0x00, 0xf4, 0x21, 0x00


	//----- nvinfo : EIATTR_KPARAM_INFO
	.align		4
.L_16:
        /*0038*/ 	.byte	0x04, 0x17
        /*003a*/ 	.short	(.L_18 - .L_17)
.L_17:
        /*003c*/ 	.word	0x00000000
        /*0040*/ 	.short	0x0002
        /*0042*/ 	.short	0x0010
        /*0044*/ 	.byte	0x00, 0xf4, 0x21, 0x00


	//----- nvinfo : EIATTR_KPARAM_INFO
	.align		4
.L_18:
        /*0048*/ 	.byte	0x04, 0x17
        /*004a*/ 	.short	(.L_20 - .L_19)
.L_19:
        /*004c*/ 	.word	0x00000000
        /*0050*/ 	.short	0x0001
        /*0052*/ 	.short	0x0008
        /*0054*/ 	.byte	0x00, 0xf4, 0x21, 0x00


	//----- nvinfo : EIATTR_KPARAM_INFO
	.align		4
.L_20:
        /*0058*/ 	.byte	0x04, 0x17
        /*005a*/ 	.short	(.L_22 - .L_21)
.L_21:
        /*005c*/ 	.word	0x00000000
        /*0060*/ 	.short	0x0000
        /*0062*/ 	.short	0x0000
        /*0064*/ 	.byte	0x00, 0xf4, 0x21, 0x00


	//----- nvinfo : EIATTR_SPARSE_MMA_MASK
	.align		4
.L_22:
        /*0068*/ 	.byte	0x03, 0x50
        /*006a*/ 	.short	0x0000


	//----- nvinfo : EIATTR_MAXREG_COUNT
	.align		4
        /*006c*/ 	.byte	0x03, 0x1b
        /*006e*/ 	.short	0x00ff


	//----- nvinfo : EIATTR_EXIT_INSTR_OFFSETS
	.align		4
        /*0070*/ 	.byte	0x04, 0x1c
        /*0072*/ 	.short	(.L_24 - .L_23)


	//   ....[0]....
.L_23:
        /*0074*/ 	.word	0x00000b00


	//----- nvinfo : EIATTR_REQNTID
	.align		4
.L_24:
        /*0078*/ 	.byte	0x04, 0x10
        /*007a*/ 	.short	(.L_26 - .L_25)
.L_25:
        /*007c*/ 	.word	0x00000080
        /*0080*/ 	.word	0x00000001
        /*0084*/ 	.word	0x00000001


	//----- nvinfo : EIATTR_CBANK_PARAM_SIZE
	.align		4
.L_26:
        /*0088*/ 	.byte	0x03, 0x19
        /*008a*/ 	.short	0x002c


	//----- nvinfo : EIATTR_PARAM_CBANK
	.align		4
        /*008c*/ 	.byte	0x04, 0x0a
        /*008e*/ 	.short	(.L_28 - .L_27)
	.align		4
.L_27:
        /*0090*/ 	.word	index@(.nv.constant0.triton_poi_fused_cat_elu_20)
        /*0094*/ 	.short	0x0210
        /*0096*/ 	.short	0x002c


	//----- nvinfo : EIATTR_SW_WAR
	.align		4
.L_28:
        /*0098*/ 	.byte	0x04, 0x36
        /*009a*/ 	.short	(.L_30 - .L_29)
.L_29:
        /*009c*/ 	.word	0x00000008
.L_30:


//--------------------- .nv.callgraph             --------------------------
	.section	.nv.callgraph,"",@"SHT_CUDA_CALLGRAPH"
	.align	4
	.sectionentsize	8
	.align		4
        /*0000*/ 	.word	0x00000000
	.align		4
        /*0004*/ 	.word	0xffffffff
	.align		4
        /*0008*/ 	.word	0x00000000
	.align		4
        /*000c*/ 	.word	0xfffffffe
	.align		4
        /*0010*/ 	.word	0x00000000
	.align		4
        /*0014*/ 	.word	0xfffffffd
	.align		4
        /*0018*/ 	.word	0x00000000
	.align		4
        /*001c*/ 	.word	0xfffffffc


//--------------------- .nv.constant4             --------------------------
	.section	.nv.constant4,"a",@progbits
	.align	8
	.align		8
.nv.constant4:
        /*0000*/ 	.dword	_$_str


//--------------------- .text.triton_poi_fused_cat_elu_20 --------------------------
	.section	.text.triton_poi_fused_cat_elu_20,"ax",@progbits
	.align	128
        .global         triton_poi_fused_cat_elu_20
        .type           triton_poi_fused_cat_elu_20,@function
        .size           triton_poi_fused_cat_elu_20,(.L_x_1 - triton_poi_fused_cat_elu_20)
        .other          triton_poi_fused_cat_elu_20,@"STO_CUDA_ENTRY STV_DEFAULT"
triton_poi_fused_cat_elu_20:
.text.triton_poi_fused_cat_elu_20:
[----:B------:R-:W-:Y:S01]  /*0000*/  LDC R1, c[0x0][0x28] ;  /* 0x00000a00ff017b82 */ /* 0x000fe20000000800 */
[----:B------:R-:W1:Y:S07]  /*0010*/  S2R R0, SR_TID.X ;  /* 0x0000000000007919 */ /* 0x000e6e0000002100 */
[----:B------:R-:W2:Y:S01]  /*0020*/  LDC.64 R4, c[0x0][0x218] ;  /* 0x00008600ff047b82 */ /* 0x000ea20000000a00 */
[----:B------:R-:W-:Y:S01]  /*0030*/  ULDC.64 UR4, c[0x0][0x220] ;  /* 0x0000880000047ab9 */ /* 0x000fe20000000a00 */
[----:B------:R-:W-:Y:S01]  /*0040*/  CS2R R12, SRZ ;  /* 0x00000000000c7805 */ /* 0x000fe2000001ff00 */
[----:B------:R-:W3:Y:S01]  /*0050*/  S2R R3, SR_CTAID.X ;  /* 0x0000000000037919 */ /* 0x000ee20000002500 */
[----:B------:R-:W-:-:S04]  /*0060*/  CS2R R14, SRZ ;  /* 0x00000000000e7805 */ /* 0x000fc8000001ff00 */
[----:B------:R-:W4:Y:S01]  /*0070*/  LDC.64 R22, c[0x0][0x210] ;  /* 0x00008400ff167b82 */ /* 0x000f220000000a00 */
[----:B-1----:R-:W-:-:S05]  /*0080*/  IMAD.SHL.U32 R0, R0, 0x4, RZ ;  /* 0x0000000400007824 */ /* 0x002fca00078e00ff */
[----:B------:R-:W-:-:S05]  /*0090*/  LOP3.LUT R0, R0, 0x1fc, RZ, 0xc0, !PT ;  /* 0x000001fc00007812 */ /* 0x000fca00078ec0ff */
[----:B---3--:R-:W-:-:S05]  /*00a0*/  IMAD R0, R3, 0x200, R0 ;  /* 0x0000020003007824 */ /* 0x008fca00078e0200 */
[----:B------:R-:W-:-:S04]  /*00b0*/  SHF.R.S32.HI R3, RZ, 0x1f, R0 ;  /* 0x0000001fff037819 */ /* 0x000fc80000011400 */
[----:B------:R-:W-:-:S04]  /*00c0*/  LEA.HI R3, R3, R0, RZ, 0x8 ;  /* 0x0000000003037211 */ /* 0x000fc800078f40ff */
[----:B------:R-:W-:Y:S02]  /*00d0*/  SHF.R.S32.HI R6, RZ, 0x8, R3 ;  /* 0x00000008ff067819 */ /* 0x000fe40000011403 */
[----:B------:R-:W-:Y:S02]  /*00e0*/  LOP3.LUT R7, R3, 0xffffff00, RZ, 0xc0, !PT ;  /* 0xffffff0003077812 */ /* 0x000fe400078ec0ff */
[----:B------:R-:W1:Y:S01]  /*00f0*/  LDC.64 R2, c[0x0][0x228] ;  /* 0x00008a00ff027b82 */ /* 0x000e620000000a00 */
[----:B------:R-:W-:Y:S02]  /*0100*/  IMAD.SHL.U32 R6, R6, 0x80, RZ ;  /* 0x0000008006067824 */ /* 0x000fe400078e00ff */
[----:B------:R-:W-:-:S03]  /*0110*/  IMAD.IADD R7, R0, 0x1, -R7 ;  /* 0x0000000100077824 */ /* 0x000fc600078e0a07 */
[----:B------:R-:W-:Y:S01]  /*0120*/  SHF.R.S32.HI R8, RZ, 0x1f, R6 ;  /* 0x0000001fff087819 */ /* 0x000fe20000011406 */
[C---:B--2---:R-:W-:Y:S01]  /*0130*/  IMAD.WIDE R18, R7.reuse, 0x4, R4 ;  /* 0x0000000407127825 */ /* 0x044fe200078e0204 */
[----:B------:R-:W-:Y:S02]  /*0140*/  IADD3 R9, P0, R7, R6, RZ ;  /* 0x0000000607097210 */ /* 0x000fe40007f1e0ff */
[C---:B------:R-:W-:Y:S02]  /*0150*/  ISETP.GE.AND P1, PT, R7.reuse, 0x80, PT ;  /* 0x000000800700780c */ /* 0x040fe40003f26270 */
[----:B------:R-:W-:Y:S02]  /*0160*/  LEA.HI.X.SX32 R8, R7, R8, 0x1, P0 ;  /* 0x0000000807087211 */ /* 0x000fe400000f0eff */
[----:B------:R-:W-:-:S04]  /*0170*/  LEA R20, P0, R9, UR4, 0x2 ;  /* 0x0000000409147c11 */ /* 0x000fc8000f8010ff */
[----:B------:R-:W-:Y:S01]  /*0180*/  LEA.HI.X R21, R9, UR5, R8, 0x2, P0 ;  /* 0x0000000509157c11 */ /* 0x000fe200080f1408 */
[C---:B------:R-:W-:Y:S01]  /*0190*/  IMAD.IADD R9, R7.reuse, 0x1, R6 ;  /* 0x0000000107097824 */ /* 0x040fe200078e0206 */
[----:B------:R-:W-:Y:S01]  /*01a0*/  ISETP.GT.AND P0, PT, R7, 0x7f, PT ;  /* 0x0000007f0700780c */ /* 0x000fe20003f04270 */
[----:B------:R-:W-:Y:S01]  /*01b0*/  ULDC.64 UR4, c[0x0][0x208] ;  /* 0x0000820000047ab9 */ /* 0x000fe20000000a00 */
[----:B------:R-:W-:Y:S01]  /*01c0*/  CS2R R4, SRZ ;  /* 0x0000000000047805 */ /* 0x000fe2000001ff00 */
[----:B----4-:R-:W-:Y:S01]  /*01d0*/  IMAD.WIDE R22, R9, 0x4, R22 ;  /* 0x0000000409167825 */ /* 0x010fe200078e0216 */
[----:B------:R2:W3:Y:S01]  /*01e0*/  @!P1 LDG.E.EL.128 R12, desc[UR4][R18.64] ;  /* 0x00000004120c9981 */ /* 0x0004e2000c2e1d00 */
[----:B------:R-:W-:Y:S02]  /*01f0*/  CS2R R16, SRZ ;  /* 0x0000000000107805 */ /* 0x000fe4000001ff00 */
[----:B-1----:R-:W-:Y:S01]  /*0200*/  IMAD.WIDE R24, R7, 0x4, R2 ;  /* 0x0000000407187825 */ /* 0x002fe200078e0202 */
[----:B------:R-:W-:-:S02]  /*0210*/  CS2R R6, SRZ ;  /* 0x0000000000067805 */ /* 0x000fc4000001ff00 */
[----:B------:R-:W-:Y:S02]  /*0220*/  CS2R R8, SRZ ;  /* 0x0000000000087805 */ /* 0x000fe4000001ff00 */
[----:B------:R-:W-:Y:S02]  /*0230*/  CS2R R10, SRZ ;  /* 0x00000000000a7805 */ /* 0x000fe4000001ff00 */
[----:B--2---:R-:W-:Y:S01]  /*0240*/  CS2R R18, SRZ ;  /* 0x0000000000127805 */ /* 0x004fe2000001ff00 */
[----:B------:R-:W2:Y:S04]  /*0250*/  @!P1 LDG.E.EL.128 R4, desc[UR4][R22.64] ;  /* 0x0000000416049981 */ /* 0x000ea8000c2e1d00 */
[----:B------:R-:W4:Y:S04]  /*0260*/  @P0 LDG.E.EL.128 R8, desc[UR4][R24.64+-0x200] ;  /* 0xfffe000418080981 */ /* 0x000f28000c2e1d00 */
[----:B------:R-:W5:Y:S01]  /*0270*/  @P0 LDG.E.EL.128 R16, desc[UR4][R20.64+-0x200] ;  /* 0xfffe000414100981 */ /* 0x000f62000c2e1d00 */
[----:B---3--:R-:W-:-:S02]  /*0280*/  SEL R3, R12, RZ, !P1 ;  /* 0x000000ff0c037207 */ /* 0x008fc40004800000 */
[----:B--2---:R-:W-:Y:S02]  /*0290*/  SEL R4, R4, RZ, !P1 ;  /* 0x000000ff04047207 */ /* 0x004fe40004800000 */
[----:B----4-:R-:W-:Y:S02]  /*02a0*/  SEL R8, R8, RZ, P0 ;  /* 0x000000ff08087207 */ /* 0x010fe40000000000 */
[----:B-----5:R-:W-:Y:S01]  /*02b0*/  SEL R27, R16, RZ, P0 ;  /* 0x000000ff101b7207 */ /* 0x020fe20000000000 */
[----:B------:R-:W-:-:S04]  /*02c0*/  FADD R2, R4, R3 ;  /* 0x0000000304027221 */ /* 0x000fc80000000000 */
[----:B------:R-:W-:-:S04]  /*02d0*/  @P1 FADD R2, R27, R8 ;  /* 0x000000081b021221 */ /* 0x000fc80000000000 */
[----:B------:R-:W-:Y:S01]  /*02e0*/  FMUL R4, R2, 1.4426950216293334961 ;  /* 0x3fb8aa3b02047820 */ /* 0x000fe20000400000 */
[----:B------:R-:W-:Y:S02]  /*02f0*/  SEL R3, R14, RZ, !P1 ;  /* 0x000000ff0e037207 */ /* 0x000fe40004800000 */
[----:B------:R-:W-:-:S03]  /*0300*/  SEL R6, R6, RZ, !P1 ;  /* 0x000000ff06067207 */ /* 0x000fc60004800000 */
[----:B------:R-:W1:Y:S02]  /*0310*/  FRND R4, R4 ;  /* 0x0000000400047307 */ /* 0x000e640000201000 */
[----:B------:R-:W-:Y:S01]  /*0320*/  FADD R3, R6, R3 ;  /* 0x0000000306037221 */ /* 0x000fe20000000000 */
[----:B------:R-:W-:Y:S01]  /*0330*/  FADD.FTZ R6, |R2|, -RZ ;  /* 0x800000ff02067221 */ /* 0x000fe20000010200 */
[----:B------:R-:W-:-:S04]  /*0340*/  SEL R10, R10, RZ, P0 ;  /* 0x000000ff0a0a7207 */ /* 0x000fc80000000000 */
[----:B------:R-:W-:Y:S02]  /*0350*/  FSETP.GEU.AND P2, PT, R6, 0.40999999642372131348, PT ;  /* 0x3ed1eb850600780b */ /* 0x000fe40003f4e000 */
[----:B------:R-:W-:Y:S02]  /*0360*/  SEL R21, R18, RZ, P0 ;  /* 0x000000ff12157207 */ /* 0x000fe40000000000 */
[----:B------:R-:W-:Y:S02]  /*0370*/  SEL R6, R13, RZ, !P1 ;  /* 0x000000ff0d067207 */ /* 0x000fe40004800000 */
[----:B------:R-:W-:Y:S02]  /*0380*/  SEL R5, R5, RZ, !P1 ;  /* 0x000000ff05057207 */ /* 0x000fe40004800000 */
[----:B-1----:R-:W-:Y:S01]  /*0390*/  FSEL R13, R4, RZ, P2 ;  /* 0x000000ff040d7208 */ /* 0x002fe20001000000 */
[----:B------:R-:W-:Y:S01]  /*03a0*/  @P1 FADD R3, R21, R10 ;  /* 0x0000000a15031221 */ /* 0x000fe20000000000 */
[----:B------:R-:W-:Y:S01]  /*03b0*/  SEL R14, R17, RZ, P0 ;  /* 0x000000ff110e7207 */ /* 0x000fe20000000000 */
[----:B------:R-:W-:-:S02]  /*03c0*/  FADD R4, R5, R6 ;  /* 0x0000000605047221 */ /* 0x000fc40000000000 */
[----:B------:R-:W-:Y:S01]  /*03d0*/  FFMA.FTZ R10, -R13, 0.693145751953125, R2 ;  /* 0x3f3172000d0a7823 */ /* 0x000fe20000010102 */
[----:B------:R-:W-:Y:S01]  /*03e0*/  SEL R5, R9, RZ, P0 ;  /* 0x000000ff09057207 */ /* 0x000fe20000000000 */
[----:B------:R-:W-:Y:S02]  /*03f0*/  IMAD.MOV.U32 R6, RZ, RZ, 0x3ab5ebe6 ;  /* 0x3ab5ebe6ff067424 */ /* 0x000fe400078e00ff */
[----:B------:R-:W-:Y:S01]  /*0400*/  FFMA.FTZ R9, -R13, 1.428606765330187045e-06, R10 ;  /* 0x35bfbe8e0d097823 */ /* 0x000fe2000001010a */
[----:B------:R-:W-:Y:S01]  /*0410*/  SEL R15, R15, RZ, !P1 ;  /* 0x000000ff0f0f7207 */ /* 0x000fe20004800000 */
[----:B------:R-:W-:Y:S01]  /*0420*/  @P1 FADD R4, R14, R5 ;  /* 0x000000050e041221 */ /* 0x000fe20000000000 */
[----:B------:R-:W-:Y:S01]  /*0430*/  SEL R12, R7, RZ, !P1 ;  /* 0x000000ff070c7207 */ /* 0x000fe20004800000 */
[----:B------:R-:W-:Y:S01]  /*0440*/  FFMA.FTZ R14, R9, R6, 0.0083824126049876213074 ;  /* 0x3c095663090e7423 */ /* 0x000fe20000010006 */
[----:B------:R-:W-:Y:S02]  /*0450*/  FSETP.NEU.AND P5, PT, R13, 128, PT ;  /* 0x430000000d00780b */ /* 0x000fe40003fad000 */
[----:B------:R-:W-:-:S02]  /*0460*/  SEL R16, R19, RZ, P0 ;  /* 0x000000ff13107207 */ /* 0x000fc40000000000 */
[----:B------:R-:W-:Y:S01]  /*0470*/  SEL R11, R11, RZ, P0 ;  /* 0x000000ff0b0b7207 */ /* 0x000fe20000000000 */
[----:B------:R-:W-:Y:S01]  /*0480*/  FMUL R8, R3, 1.4426950216293334961 ;  /* 0x3fb8aa3b03087820 */ /* 0x000fe20000400000 */
[----:B------:R-:W-:Y:S01]  /*0490*/  FSEL R7, R13, 127, P5 ;  /* 0x42fe00000d077808 */ /* 0x000fe20002800000 */
[----:B------:R-:W-:Y:S01]  /*04a0*/  FADD R5, R12, R15 ;  /* 0x0000000f0c057221 */ /* 0x000fe20000000000 */
[C---:B------:R-:W-:Y:S01]  /*04b0*/  FFMA.FTZ R14, R9.reuse, R14, 0.041667830199003219604 ;  /* 0x3d2aabe3090e7423 */ /* 0x040fe2000001000e */
[----:B------:R-:W-:Y:S01]  /*04c0*/  @P1 FADD R5, R16, R11 ;  /* 0x0000000b10051221 */ /* 0x000fe20000000000 */
[----:B------:R-:W-:Y:S01]  /*04d0*/  FMUL R12, R4, 1.4426950216293334961 ;  /* 0x3fb8aa3b040c7820 */ /* 0x000fe20000400000 */
[----:B------:R-:W-:Y:S01]  /*04e0*/  FRND R8, R8 ;  /* 0x0000000800087307 */ /* 0x000fe20000201000 */
[----:B------:R-:W-:Y:S01]  /*04f0*/  FFMA.FTZ R16, R9, R14, 0.16666397452354431152 ;  /* 0x3e2aa9f609107423 */ /* 0x000fe2000001000e */
[----:B------:R-:W-:-:S06]  /*0500*/  FMUL R14, R5, 1.4426950216293334961 ;  /* 0x3fb8aa3b050e7820 */ /* 0x000fcc0000400000 */
[----:B------:R-:W1:Y:S01]  /*0510*/  MUFU.EX2 R10, R7 ;  /* 0x00000007000a7308 */ /* 0x000e620000000800 */
[----:B------:R-:W-:Y:S01]  /*0520*/  FADD.FTZ R13, |R3|, -RZ ;  /* 0x800000ff030d7221 */ /* 0x000fe20000010200 */
[----:B------:R-:W-:Y:S01]  /*0530*/  FFMA.FTZ R16, R9, R16, 0.49999994039535522461 ;  /* 0x3efffffe09107423 */ /* 0x000fe20000010010 */
[----:B------:R-:W-:-:S05]  /*0540*/  FADD.FTZ R11, |R4|, -RZ ;  /* 0x800000ff040b7221 */ /* 0x000fca0000010200 */
[----:B------:R-:W2:Y:S01]  /*0550*/  FRND R12, R12 ;  /* 0x0000000c000c7307 */ /* 0x000ea20000201000 */
[----:B------:R-:W-:Y:S01]  /*0560*/  FMUL R16, R9, R16 ;  /* 0x0000001009107220 */ /* 0x000fe20000400000 */
[----:B------:R-:W-:-:S06]  /*0570*/  FSETP.GEU.AND P0, PT, R13, 0.40999999642372131348, PT ;  /* 0x3ed1eb850d00780b */ /* 0x000fcc0003f0e000 */
[----:B------:R-:W3:Y:S01]  /*0580*/  FRND R14, R14 ;  /* 0x0000000e000e7307 */ /* 0x000ee20000201000 */
[----:B------:R-:W-:Y:S01]  /*0590*/  FADD.FTZ R15, |R5|, -RZ ;  /* 0x800000ff050f7221 */ /* 0x000fe20000010200 */
[----:B------:R-:W-:Y:S01]  /*05a0*/  FSETP.GEU.AND P3, PT, R11, 0.40999999642372131348, PT ;  /* 0x3ed1eb850b00780b */ /* 0x000fe20003f6e000 */
[----:B------:R-:W-:Y:S01]  /*05b0*/  FFMA.FTZ R9, R9, R16, R9 ;  /* 0x0000001009097223 */ /* 0x000fe20000010009 */
[----:B-1----:R-:W-:Y:S01]  /*05c0*/  FADD R11, R10, -1 ;  /* 0xbf8000000a0b7421 */ /* 0x002fe20000000000 */
[----:B------:R-:W-:Y:S02]  /*05d0*/  FSEL R8, R8, RZ, P0 ;  /* 0x000000ff08087208 */ /* 0x000fe40000000000 */
[----:B------:R-:W-:Y:S02]  /*05e0*/  FSETP.GEU.AND P4, PT, R15, 0.40999999642372131348, PT ;  /* 0x3ed1eb850f00780b */ /* 0x000fe40003f8e000 */
[C---:B------:R-:W-:Y:S02]  /*05f0*/  FSETP.GEU.AND P0, PT, R7.reuse, -25, PT ;  /* 0xc1c800000700780b */ /* 0x040fe40003f0e000 */
[----:B------:R-:W-:Y:S01]  /*0600*/  FSETP.GT.AND P6, PT, R7, 128, PT ;  /* 0x430000000700780b */ /* 0x000fe20003fc4000 */
[----:B------:R-:W-:Y:S01]  /*0610*/  FFMA.FTZ R7, R10, R9, R11 ;  /* 0x000000090a077223 */ /* 0x000fe2000001000b */
[C---:B------:R-:W-:Y:S01]  /*0620*/  FFMA.FTZ R13, -R8.reuse, 0.693145751953125, R3 ;  /* 0x3f317200080d7823 */ /* 0x040fe20000010103 */
[----:B------:R-:W-:-:S02]  /*0630*/  FSETP.NEU.AND P2, PT, R8, 128, PT ;  /* 0x430000000800780b */ /* 0x000fc40003f4d000 */
[----:B--2---:R-:W-:Y:S02]  /*0640*/  FSEL R11, R12, RZ, P3 ;  /* 0x000000ff0c0b7208 */ /* 0x004fe40001800000 */
[----:B---3--:R-:W-:Y:S01]  /*0650*/  FSEL R14, R14, RZ, P4 ;  /* 0x000000ff0e0e7208 */ /* 0x008fe20002000000 */
[C---:B------:R-:W-:Y:S01]  /*0660*/  FFMA.FTZ R13, -R8.reuse, 1.428606765330187045e-06, R13 ;  /* 0x35bfbe8e080d7823 */ /* 0x040fe2000001010d */
[----:B------:R-:W-:Y:S01]  /*0670*/  FSEL R12, R8, 127, P2 ;  /* 0x42fe0000080c7808 */ /* 0x000fe20001000000 */
[C---:B------:R-:W-:Y:S02]  /*0680*/  FFMA.FTZ R8, -R11.reuse, 0.693145751953125, R4 ;  /* 0x3f3172000b087823 */ /* 0x040fe40000010104 */
[C---:B------:R-:W-:Y:S02]  /*0690*/  FFMA.FTZ R15, -R14.reuse, 0.693145751953125, R5 ;  /* 0x3f3172000e0f7823 */ /* 0x040fe40000010105 */
[C---:B------:R-:W-:Y:S02]  /*06a0*/  FFMA.FTZ R17, -R11.reuse, 1.428606765330187045e-06, R8 ;  /* 0x35bfbe8e0b117823 */ /* 0x040fe40000010108 */
[C---:B------:R-:W-:Y:S01]  /*06b0*/  FFMA.FTZ R15, -R14.reuse, 1.428606765330187045e-06, R15 ;  /* 0x35bfbe8e0e0f7823 */ /* 0x040fe2000001010f */
[----:B------:R-:W-:Y:S01]  /*06c0*/  FSETP.NEU.AND P3, PT, R11, 128, PT ;  /* 0x430000000b00780b */ /* 0x000fe20003f6d000 */
[-C--:B------:R-:W-:Y:S01]  /*06d0*/  FFMA.FTZ R18, R17, R6.reuse, 0.0083824126049876213074 ;  /* 0x3c09566311127423 */ /* 0x080fe20000010006 */
[-C--:B------:R-:W-:Y:S01]  /*06e0*/  FFMA.FTZ R16, R13, R6.reuse, 0.0083824126049876213074 ;  /* 0x3c0956630d107423 */ /* 0x080fe20000010006 */
[----:B------:R-:W-:Y:S01]  /*06f0*/  FFMA.FTZ R6, R15, R6, 0.0083824126049876213074 ;  /* 0x3c0956630f067423 */ /* 0x000fe20000010006 */
[----:B------:R-:W-:Y:S01]  /*0700*/  FSEL R8, R11, 127, P3 ;  /* 0x42fe00000b087808 */ /* 0x000fe20001800000 */
[----:B------:R-:W-:Y:S01]  /*0710*/  FFMA.FTZ R18, R17, R18, 0.041667830199003219604 ;  /* 0x3d2aabe311127423 */ /* 0x000fe20000010012 */
[C---:B------:R-:W-:Y:S01]  /*0720*/  FSETP.NEU.AND P4, PT, R14.reuse, 128, PT ;  /* 0x430000000e00780b */ /* 0x040fe20003f8d000 */
[----:B------:R-:W-:Y:S01]  /*0730*/  FFMA.FTZ R16, R13, R16, 0.041667830199003219604 ;  /* 0x3d2aabe30d107423 */ /* 0x000fe20000010010 */
[----:B------:R-:W1:Y:S01]  /*0740*/  MUFU.EX2 R9, R12 ;  /* 0x0000000c00097308 */ /* 0x000e620000000800 */
[----:B------:R-:W-:Y:S01]  /*0750*/  FFMA.FTZ R6, R15, R6, 0.041667830199003219604 ;  /* 0x3d2aabe30f067423 */ /* 0x000fe20000010006 */
[----:B------:R-:W-:Y:S01]  /*0760*/  FFMA.FTZ R18, R17, R18, 0.16666397452354431152 ;  /* 0x3e2aa9f611127423 */ /* 0x000fe20000010012 */
[----:B------:R-:W-:Y:S01]  /*0770*/  FSEL R11, R14, 127, P4 ;  /* 0x42fe00000e0b7808 */ /* 0x000fe20002000000 */
[----:B------:R-:W-:Y:S01]  /*0780*/  FFMA.FTZ R16, R13, R16, 0.16666397452354431152 ;  /* 0x3e2aa9f60d107423 */ /* 0x000fe20000010010 */
[----:B------:R-:W-:-:S03]  /*0790*/  FFMA.FTZ R6, R15, R6, 0.16666397452354431152 ;  /* 0x3e2aa9f60f067423 */ /* 0x000fc60000010006 */
[----:B------:R-:W2:Y:S01]  /*07a0*/  MUFU.EX2 R10, R8 ;  /* 0x00000008000a7308 */ /* 0x000ea20000000800 */
[----:B------:R-:W-:Y:S01]  /*07b0*/  FFMA.FTZ R18, R17, R18, 0.49999994039535522461 ;  /* 0x3efffffe11127423 */ /* 0x000fe20000010012 */
[----:B------:R-:W-:Y:S01]  /*07c0*/  FFMA.FTZ R16, R13, R16, 0.49999994039535522461 ;  /* 0x3efffffe0d107423 */ /* 0x000fe20000010010 */
[----:B------:R-:W-:Y:S01]  /*07d0*/  FFMA.FTZ R20, R15, R6, 0.49999994039535522461 ;  /* 0x3efffffe0f147423 */ /* 0x000fe20000010006 */
[----:B------:R-:W-:Y:S01]  /*07e0*/  @!P5 FADD R7, R7, R7 ;  /* 0x000000070707d221 */ /* 0x000fe20000000000 */
[----:B------:R-:W-:-:S03]  /*07f0*/  FMUL R18, R17, R18 ;  /* 0x0000001211127220 */ /* 0x000fc60000400000 */
[----:B------:R-:W3:Y:S01]  /*0800*/  MUFU.EX2 R14, R11 ;  /* 0x0000000b000e7308 */ /* 0x000ee20000000800 */
[----:B------:R-:W-:Y:S01]  /*0810*/  FMUL R6, R13, R16 ;  /* 0x000000100d067220 */ /* 0x000fe20000400000 */
[----:B------:R-:W-:Y:S01]  /*0820*/  FMUL R20, R15, R20 ;  /* 0x000000140f147220 */ /* 0x000fe20000400000 */
[----:B------:R-:W-:Y:S01]  /*0830*/  FSETP.NEU.AND P1, PT, R2, RZ, PT ;  /* 0x000000ff0200720b */ /* 0x000fe20003f2d000 */
[----:B------:R-:W-:Y:S01]  /*0840*/  FFMA.FTZ R17, R17, R18, R17 ;  /* 0x0000001211117223 */ /* 0x000fe20000010011 */
[----:B------:R-:W-:Y:S01]  /*0850*/  FSEL R16, R7, +INF , !P6 ;  /* 0x7f80000007107808 */ /* 0x000fe20007000000 */
[----:B-1----:R-:W-:Y:S01]  /*0860*/  FADD R18, R9, -1 ;  /* 0xbf80000009127421 */ /* 0x002fe20000000000 */
[C---:B------:R-:W-:Y:S02]  /*0870*/  FSETP.GEU.AND P5, PT, R12.reuse, -25, PT ;  /* 0xc1c800000c00780b */ /* 0x040fe40003fae000 */
[----:B------:R-:W-:Y:S01]  /*0880*/  FSETP.GT.AND P6, PT, R12, 128, PT ;  /* 0x430000000c00780b */ /* 0x000fe20003fc4000 */
[----:B------:R-:W-:Y:S01]  /*0890*/  FFMA.FTZ R12, R13, R6, R13 ;  /* 0x000000060d0c7223 */ /* 0x000fe2000001000d */
[----:B------:R-:W-:Y:S01]  /*08a0*/  FFMA.FTZ R19, R15, R20, R15 ;  /* 0x000000140f137223 */ /* 0x000fe2000001000f */
[----:B--2---:R-:W-:Y:S01]  /*08b0*/  FADD R15, R10, -1 ;  /* 0xbf8000000a0f7421 */ /* 0x004fe20000000000 */
[----:B------:R-:W1:Y:S01]  /*08c0*/  LDC.64 R6, c[0x0][0x230] ;  /* 0x00008c00ff067b82 */ /* 0x000e620000000a00 */
[----:B------:R-:W-:Y:S01]  /*08d0*/  FFMA.FTZ R9, R9, R12, R18 ;  /* 0x0000000c09097223 */ /* 0x000fe20000010012 */
[----:B---3--:R-:W-:Y:S01]  /*08e0*/  FADD R21, R14, -1 ;  /* 0xbf8000000e157421 */ /* 0x008fe20000000000 */
[----:B------:R-:W-:-:S02]  /*08f0*/  FFMA.FTZ R10, R10, R17, R15 ;  /* 0x000000110a0a7223 */ /* 0x000fc4000001000f */
[----:B------:R-:W-:Y:S01]  /*0900*/  @!P2 FADD R9, R9, R9 ;  /* 0x000000090909a221 */ /* 0x000fe20000000000 */
[----:B------:R-:W-:Y:S01]  /*0910*/  FADD R13, R2, R2 ;  /* 0x00000002020d7221 */ /* 0x000fe20000000000 */
[----:B------:R-:W-:Y:S01]  /*0920*/  @!P3 FADD R10, R10, R10 ;  /* 0x0000000a0a0ab221 */ /* 0x000fe20000000000 */
[----:B------:R-:W-:Y:S01]  /*0930*/  FFMA.FTZ R14, R14, R19, R21 ;  /* 0x000000130e0e7223 */ /* 0x000fe20000010015 */
[----:B------:R-:W-:Y:S02]  /*0940*/  @P1 FSEL R13, R16, -1, P0 ;  /* 0xbf800000100d1808 */ /* 0x000fe40000000000 */
[----:B------:R-:W-:Y:S02]  /*0950*/  FSETP.GT.AND P2, PT, R8, 128, PT ;  /* 0x430000000800780b */ /* 0x000fe40003f44000 */
[----:B------:R-:W-:Y:S02]  /*0960*/  FSETP.NEU.AND P0, PT, R3, RZ, PT ;  /* 0x000000ff0300720b */ /* 0x000fe40003f0d000 */
[----:B------:R-:W-:-:S02]  /*0970*/  FSETP.NEU.AND P1, PT, R4, RZ, PT ;  /* 0x000000ff0400720b */ /* 0x000fc40003f2d000 */
[----:B------:R-:W-:Y:S02]  /*0980*/  FSETP.NEU.AND P3, PT, R5, RZ, PT ;  /* 0x000000ff0500720b */ /* 0x000fe40003f6d000 */
[----:B------:R-:W-:Y:S01]  /*0990*/  FSEL R9, R9, +INF , !P6 ;  /* 0x7f80000009097808 */ /* 0x000fe20007000000 */
[----:B------:R-:W-:Y:S01]  /*09a0*/  @!P4 FADD R14, R14, R14 ;  /* 0x0000000e0e0ec221 */ /* 0x000fe20000000000 */
[----:B------:R-:W-:Y:S02]  /*09b0*/  FSETP.GEU.AND P6, PT, R8, -25, PT ;  /* 0xc1c800000800780b */ /* 0x000fe40003fce000 */
[----:B------:R-:W-:Y:S02]  /*09c0*/  FSEL R8, R10, +INF , !P2 ;  /* 0x7f8000000a087808 */ /* 0x000fe40005000000 */
[C---:B------:R-:W-:Y:S02]  /*09d0*/  FSETP.GT.AND P2, PT, R11.reuse, 128, PT ;  /* 0x430000000b00780b */ /* 0x040fe40003f44000 */
[----:B------:R-:W-:-:S02]  /*09e0*/  FSETP.GEU.AND P4, PT, R11, -25, PT ;  /* 0xc1c800000b00780b */ /* 0x000fc40003f8e000 */
[----:B------:R-:W-:Y:S01]  /*09f0*/  FSEL R14, R14, +INF , !P2 ;  /* 0x7f8000000e0e7808 */ /* 0x000fe20005000000 */
[----:B------:R-:W-:Y:S01]  /*0a00*/  FADD R10, R3, R3 ;  /* 0x00000003030a7221 */ /* 0x000fe20000000000 */
[----:B------:R-:W-:Y:S01]  /*0a10*/  FADD R15, R4, R4 ;  /* 0x00000004040f7221 */ /* 0x000fe20000000000 */
[----:B------:R-:W-:Y:S02]  /*0a20*/  @P0 FSEL R10, R9, -1, P5 ;  /* 0xbf800000090a0808 */ /* 0x000fe40002800000 */
[----:B------:R-:W-:Y:S01]  /*0a30*/  FSEL R14, R14, -1, P4 ;  /* 0xbf8000000e0e7808 */ /* 0x000fe20002000000 */
[----:B------:R-:W-:Y:S01]  /*0a40*/  @!P3 FADD R14, R5, R5 ;  /* 0x00000005050eb221 */ /* 0x000fe20000000000 */
[----:B------:R-:W-:Y:S02]  /*0a50*/  @P1 FSEL R15, R8, -1, P6 ;  /* 0xbf800000080f1808 */ /* 0x000fe40003000000 */
[----:B------:R-:W-:Y:S02]  /*0a60*/  FSETP.GT.AND P4, PT, R2, RZ, PT ;  /* 0x000000ff0200720b */ /* 0x000fe40003f84000 */
[----:B------:R-:W-:-:S02]  /*0a70*/  FSETP.GT.AND P2, PT, R4, RZ, PT ;  /* 0x000000ff0400720b */ /* 0x000fc40003f44000 */
[----:B------:R-:W-:Y:S02]  /*0a80*/  FSETP.GT.AND P1, PT, R3, RZ, PT ;  /* 0x000000ff0300720b */ /* 0x000fe40003f24000 */
[----:B------:R-:W-:Y:S01]  /*0a90*/  FSETP.GT.AND P0, PT, R5, RZ, PT ;  /* 0x000000ff0500720b */ /* 0x000fe20003f04000 */
[----:B-1----:R-:W-:Y:S01]  /*0aa0*/  IMAD.WIDE R6, R0, 0x4, R6 ;  /* 0x0000000400067825 */ /* 0x002fe200078e0206 */
[----:B------:R-:W-:Y:S02]  /*0ab0*/  FSEL R8, R2, R13, P4 ;  /* 0x0000000d02087208 */ /* 0x000fe40002000000 */
[----:B------:R-:W-:Y:S02]  /*0ac0*/  FSEL R9, R4, R15, P2 ;  /* 0x0000000f04097208 */ /* 0x000fe40001000000 */
[----:B------:R-:W-:Y:S02]  /*0ad0*/  FSEL R10, R3, R10, P1 ;  /* 0x0000000a030a7208 */ /* 0x000fe40000800000 */
[----:B------:R-:W-:-:S05]  /*0ae0*/  FSEL R11, R5, R14, P0 ;  /* 0x0000000e050b7208 */ /* 0x000fca0000000000 */
[----:B------:R-:W-:Y:S01]  /*0af0*/  STG.E.128 desc[UR4][R6.64], R8 ;  /* 0x0000000806007986 */ /* 0x000fe2000c101d04 */
[----:B------:R-:W-:Y:S05]  /*0b00*/  EXIT ;  /* 0x000000000000794d */ /* 0x000fea0003800000 */
.L_x_0:
[----:B------:R-:W-:-:S00]  /*0b10*/  BRA `(.L_x_0) ;  /* 0xfffffffc00fc7947 */ /* 0x000fc0000383ffff */
[----:B------:R-:W-:-:S00]  /*0b20*/  NOP ;  /* 0x0000000000007918 */ /* 0x000fc00000000000 */
        /* <DEDUP_REMOVED lines=13> */
.L_x_1:


//--------------------- .nv.global.init           --------------------------
	.section	.nv.global.init,"aw",@progbits
.nv.global.init:
	.type		_$_str,@object
	.size		_$_str,(.L_0 - _$_str)
_$_str:
        /*0000*/ 	.byte	0x5f, 0x5f, 0x43, 0x55, 0x44, 0x41, 0x5f, 0x46, 0x54, 0x5a, 0x00
.L_0:


//--------------------- .nv.constant0.triton_poi_fused_cat_elu_20 --------------------------
	.section	.nv.constant0.triton_poi_fused_cat_elu_20,"a",@progbits
	.sectionflags	@""
	.align	4
.nv.constant0.triton_poi_fused_cat_elu_20:
	.zero		572
